	.headerflags	@"EF_CUDA_TEXMODE_UNIFIED EF_CUDA_64BIT_ADDRESS EF_CUDA_ACCELERATORS EF_CUDA_SM90 EF_CUDA_VIRTUAL_SM(EF_CUDA_SM90)"
	.elftype	@"ET_EXEC"


//--------------------- .nv.info                  --------------------------
	.section	.nv.info,"",@"SHT_CUDA_INFO"
	.align	4


	//----- nvinfo : EIATTR_REGCOUNT
	.align		4
        /*0000*/ 	.byte	0x04, 0x2f
        /*0002*/ 	.short	(.L_2 - .L_1)
	.align		4
.L_1:
        /*0004*/ 	.word	index@(triton_per_fused__native_batch_norm_legit_relu_threshold_backward_2)
        /*0008*/ 	.word	0x00000016


	//----- nvinfo : EIATTR_MIN_STACK_SIZE
	.align		4
.L_2:
        /*000c*/ 	.byte	0x04, 0x12
        /*000e*/ 	.short	(.L_4 - .L_3)
	.align		4
.L_3:
        /*0010*/ 	.word	index@(triton_per_fused__native_batch_norm_legit_relu_threshold_backward_2)
        /*0014*/ 	.word	0x00000000


	//----- nvinfo : EIATTR_FRAME_SIZE
	.align		4
.L_4:
        /*0018*/ 	.byte	0x04, 0x11
        /*001a*/ 	.short	(.L_6 - .L_5)
	.align		4
.L_5:
        /*001c*/ 	.word	index@(triton_per_fused__native_batch_norm_legit_relu_threshold_backward_2)
        /*0020*/ 	.word	0x00000000


	//----- nvinfo : EIATTR_MIN_STACK_SIZE
	.align		4
.L_6:
        /*0024*/ 	.byte	0x04, 0x12
        /*0026*/ 	.short	(.L_8 - .L_7)
	.align		4
.L_7:
        /*0028*/ 	.word	index@(triton_per_fused__native_batch_norm_legit_relu_threshold_backward_2)
        /*002c*/ 	.word	0x00000000
.L_8:


//--------------------- .nv.info.triton_per_fused__native_batch_norm_legit_relu_threshold_backward_2 --------------------------
	.section	.nv.info.triton_per_fused__native_batch_norm_legit_relu_threshold_backward_2,"",@"SHT_CUDA_INFO"
	.sectionflags	@""
	.align	4


	//----- nvinfo : EIATTR_CUDA_API_VERSION
	.align		4
        /*0000*/ 	.byte	0x04, 0x37
        /*0002*/ 	.short	(.L_10 - .L_9)
.L_9:
        /*0004*/ 	.word	0x0000007c


	//----- nvinfo : EIATTR_KPARAM_INFO
	.align		4
.L_10:
        /*0008*/ 	.byte	0x04, 0x17
        /*000a*/ 	.short	(.L_12 - .L_11)
.L_11:
        /*000c*/ 	.word	0x00000000
        /*0010*/ 	.short	0x0006
        /*0012*/ 	.short	0x002c
        /*0014*/ 	.byte	0x00, 0xf0, 0x11, 0x00


	//----- nvinfo : EIATTR_KPARAM_INFO
	.align		4
.L_12:
        /*0018*/ 	.byte	0x04, 0x17
        /*001a*/ 	.short	(.L_14 - .L_13)
.L_13:
        /*001c*/ 	.word	0x00000000
        /*0020*/ 	.short	0x0005
        /*0022*/ 	.short	0x0028
        /*0024*/ 	.byte	0x00, 0xf0, 0x11, 0x00


	//----- nvinfo : EIATTR_KPARAM_INFO
	.align		4
.L_14:
        /*0028*/ 	.byte	0x04, 0x17
        /*002a*/ 	.short	(.L_16 - .L_15)
.L_15:
        /*002c*/ 	.word	0x00000000
        /*0030*/ 	.short	0x0004
        /*0032*/ 	.short	0x0020
        /*0034*/ 	.byte	0x00, 0xf4, 0x21, 0x00


	//----- nvinfo : EIATTR_KPARAM_INFO
	.align		4
.L_16:
        /*0038*/ 	.byte	0x04, 0x17
        /*003a*/ 	.short	(.L_18 - .L_17)
.L_17:
        /*003c*/ 	.word	0x00000000
        /*0040*/ 	.short	0x0003
        /*0042*/ 	.short	0x0018
        /*0044*/ 	.byte	0x00, 0xf4, 0x21, 0x00


	//----- nvinfo : EIATTR_KPARAM_INFO
	.align		4
.L_18:
        /*0048*/ 	.byte	0x04, 0x17
        /*004a*/ 	.short	(.L_20 - .L_19)
.L_19:
        /*004c*/ 	.word	0x00000000
        /*0050*/ 	.short	0x0002
        /*0052*/ 	.short	0x0010
        /*0054*/ 	.byte	0x00, 0xf4, 0x21, 0x00


	//----- nvinfo : EIATTR_KPARAM_INFO
	.align		4
.L_20:
        /*0058*/ 	.byte	0x04, 0x17
        /*005a*/ 	.short	(.L_22 - .L_21)
.L_21:
        /*005c*/ 	.word	0x00000000
        /*0060*/ 	.short	0x0001
        /*0062*/ 	.short	0x0008
        /*0064*/ 	.byte	0x00, 0xf4, 0x21, 0x00


	//----- nvinfo : EIATTR_KPARAM_INFO
	.align		4
.L_22:
        /*0068*/ 	.byte	0x04, 0x17
        /*006a*/ 	.short	(.L_24 - .L_23)
.L_23:
        /*006c*/ 	.word	0x00000000
        /*0070*/ 	.short	0x0000
        /*0072*/ 	.short	0x0000
        /*0074*/ 	.byte	0x00, 0xf4, 0x21, 0x00


	//----- nvinfo : EIATTR_SPARSE_MMA_MASK
	.align		4
.L_24:
        /*0078*/ 	.byte	0x03, 0x50
        /*007a*/ 	.short	0x0000


	//----- nvinfo : EIATTR_MAXREG_COUNT
	.align		4
        /*007c*/ 	.byte	0x03, 0x1b
        /*007e*/ 	.short	0x00ff


	//----- nvinfo : EIATTR_COOP_GROUP_MASK_REGIDS
	.align		4
        /*0080*/ 	.byte	0x04, 0x29
        /*0082*/ 	.short	(.L_26 - .L_25)


	//   ....[0]....
.L_25:
        /*0084*/ 	.word	0xffffffff


	//   ....[1]....
        /*0088*/ 	.word	0xffffffff


	//   ....[2]....
        /*008c*/ 	.word	0xffffffff


	//   ....[3]....
        /*0090*/ 	.word	0xffffffff


	//   ....[4]....
        /*0094*/ 	.word	0xffffffff


	//   ....[5]....
        /*0098*/ 	.word	0xffffffff


	//   ....[6]....
        /*009c*/ 	.word	0xffffffff


	//   ....[7]....
        /*00a0*/ 	.word	0xffffffff


	//----- nvinfo : EIATTR_COOP_GROUP_INSTR_OFFSETS
	.align		4
.L_26:
        /*00a4*/ 	.byte	0x04, 0x28
        /*00a6*/ 	.short	(.L_28 - .L_27)


	//   ....[0]....
.L_27:
        /*00a8*/ 	.word	0x000001f0


	//   ....[1]....
        /*00ac*/ 	.word	0x00000210


	//   ....[2]....
        /*00b0*/ 	.word	0x00000230


	//   ....[3]....
        /*00b4*/ 	.word	0x00000250


	//   ....[4]....
        /*00b8*/ 	.word	0x00000300


	//   ....[5]....
        /*00bc*/ 	.word	0x00000330


	//   ....[6]....
        /*00c0*/ 	.word	0x00000360


	//   ....[7]....
        /*00c4*/ 	.word	0x000003b0


	//----- nvinfo : EIATTR_EXIT_INSTR_OFFSETS
	.align		4
.L_28:
        /*00c8*/ 	.byte	0x04, 0x1c
        /*00ca*/ 	.short	(.L_30 - .L_29)


	//   ....[0]....
.L_29:
        /*00cc*/ 	.word	0x000006a0


	//   ....[1]....
        /*00d0*/ 	.word	0x000006d0


	//----- nvinfo : EIATTR_REQNTID
	.align		4
.L_30:
        /*00d4*/ 	.byte	0x04, 0x10
        /*00d6*/ 	.short	(.L_32 - .L_31)
.L_31:
        /*00d8*/ 	.word	0x00000080
        /*00dc*/ 	.word	0x00000001
        /*00e0*/ 	.word	0x00000001


	//----- nvinfo : EIATTR_CBANK_PARAM_SIZE
	.align		4
.L_32:
        /*00e4*/ 	.byte	0x03, 0x19
        /*00e6*/ 	.short	0x0030


	//----- nvinfo : EIATTR_PARAM_CBANK
	.align		4
        /*00e8*/ 	.byte	0x04, 0x0a
        /*00ea*/ 	.short	(.L_34 - .L_33)
	.align		4
.L_33:
        /*00ec*/ 	.word	index@(.nv.constant0.triton_per_fused__native_batch_norm_legit_relu_threshold_backward_2)
        /*00f0*/ 	.short	0x0210
        /*00f2*/ 	.short	0x0030


	//----- nvinfo : EIATTR_SW_WAR
	.align		4
.L_34:
        /*00f4*/ 	.byte	0x04, 0x36
        /*00f6*/ 	.short	(.L_36 - .L_35)
.L_35:
        /*00f8*/ 	.word	0x00000008
.L_36:


//--------------------- .nv.callgraph             --------------------------
	.section	.nv.callgraph,"",@"SHT_CUDA_CALLGRAPH"
	.align	4
	.sectionentsize	8
	.align		4
        /*0000*/ 	.word	0x00000000
	.align		4
        /*0004*/ 	.word	0xffffffff
	.align		4
        /*0008*/ 	.word	0x00000000
	.align		4
        /*000c*/ 	.word	0xfffffffe
	.align		4
        /*0010*/ 	.word	0x00000000
	.align		4
        /*0014*/ 	.word	0xfffffffd
	.align		4
        /*0018*/ 	.word	0x00000000
	.align		4
        /*001c*/ 	.word	0xfffffffc


//--------------------- .nv.constant4             --------------------------
	.section	.nv.constant4,"a",@progbits
	.align	8
	.align		8
.nv.constant4:
        /*0000*/ 	.dword	_$_str


//--------------------- .text.triton_per_fused__native_batch_norm_legit_relu_threshold_backward_2 --------------------------
	.section	.text.triton_per_fused__native_batch_norm_legit_relu_threshold_backward_2,"ax",@progbits
	.sectionflags	@"SHF_BARRIERS=1"
	.align	128
        .global         triton_per_fused__native_batch_norm_legit_relu_threshold_backward_2
        .type           triton_per_fused__native_batch_norm_legit_relu_threshold_backward_2,@function
        .size           triton_per_fused__native_batch_norm_legit_relu_threshold_backward_2,(.L_x_1 - triton_per_fused__native_batch_norm_legit_relu_threshold_backward_2)
        .other          triton_per_fused__native_batch_norm_legit_relu_threshold_backward_2,@"STO_CUDA_ENTRY STV_DEFAULT"
triton_per_fused__native_batch_norm_legit_relu_threshold_backward_2:
.text.triton_per_fused__native_batch_norm_legit_relu_threshold_backward_2:
[----:B------:R-:W0:Y:S02]  /*0000*/  LDC R1, c[0x0][0x28] ;  /* 0x00000a00ff017b82 */ /* 0x000e240000000800 */
[----:B------:R-:W1:Y:S01]  /*0010*/  S2R R8, SR_TID.X ;  /* 0x0000000000087919 */ /* 0x000e620000002100 */
[----:B------:R-:W2:Y:S01]  /*0020*/  LDC.64 R10, c[0x0][0x210] ;  /* 0x00008400ff0a7b82 */ /* 0x000ea20000000a00 */
[----:B------:R-:W-:Y:S01]  /*0030*/  CS2R R6, SRZ ;  /* 0x0000000000067805 */ /* 0x000fe2000001ff00 */
[----:B------:R-:W-:Y:S01]  /*0040*/  ULDC.64 UR6, c[0x0][0x208] ;  /* 0x0000820000067ab9 */ /* 0x000fe20000000a00 */
[----:B------:R-:W3:Y:S01]  /*0050*/  S2R R3, SR_CTAID.X ;  /* 0x0000000000037919 */ /* 0x000ee20000002500 */
[----:B-1----:R-:W-:Y:S01]  /*0060*/  SHF.R.U32.HI R2, RZ, 0x4, R8 ;  /* 0x00000004ff027819 */ /* 0x002fe20000011608 */
[----:B------:R-:W-:Y:S02]  /*0070*/  IMAD.SHL.U32 R4, R8, 0x4, RZ ;  /* 0x0000000408047824 */ /* 0x000fe400078e00ff */
[----:B---3--:R-:W-:Y:S01]  /*0080*/  IMAD.SHL.U32 R3, R3, 0x8, RZ ;  /* 0x0000000803037824 */ /* 0x008fe200078e00ff */
[----:B------:R-:W-:Y:S02]  /*0090*/  SGXT.U32 R2, R2, 0x3 ;  /* 0x000000030202781a */ /* 0x000fe40000000000 */
[----:B------:R-:W-:-:S02]  /*00a0*/  LOP3.LUT R5, R4, 0x3c, RZ, 0xc0, !PT ;  /* 0x0000003c04057812 */ /* 0x000fc400078ec0ff */
[----:B------:R-:W-:-:S04]  /*00b0*/  LOP3.LUT R0, R3, R2, RZ, 0xfc, !PT ;  /* 0x0000000203007212 */ /* 0x000fc800078efcff */
[C---:B------:R-:W-:Y:S01]  /*00c0*/  ISETP.GE.AND P1, PT, R0.reuse, 0x10, PT ;  /* 0x000000100000780c */ /* 0x040fe20003f26270 */
[----:B------:R-:W-:Y:S01]  /*00d0*/  IMAD R0, R0, 0x40, R5 ;  /* 0x0000004000007824 */ /* 0x000fe200078e0205 */
[----:B------:R-:W-:-:S03]  /*00e0*/  CS2R R4, SRZ ;  /* 0x0000000000047805 */ /* 0x000fc6000001ff00 */
[----:B--2---:R-:W-:-:S08]  /*00f0*/  IMAD.WIDE R10, R0, 0x4, R10 ;  /* 0x00000004000a7825 */ /* 0x004fd000078e020a */
[----:B------:R-:W2:Y:S01]  /*0100*/  @!P1 LDG.E.128 R4, desc[UR6][R10.64] ;  /* 0x000000060a049981 */ /* 0x000ea2000c1e1d00 */
[----:B------:R-:W1:Y:S01]  /*0110*/  S2UR UR5, SR_CgaCtaId ;  /* 0x00000000000579c3 */ /* 0x000e620000008800 */
[----:B------:R-:W-:Y:S01]  /*0120*/  UMOV UR4, 0x400 ;  /* 0x0000040000047882 */ /* 0x000fe20000000000 */
[----:B------:R-:W-:Y:S02]  /*0130*/  LOP3.LUT P0, RZ, R8, 0x78, RZ, 0xc0, !PT ;  /* 0x0000007808ff7812 */ /* 0x000fe4000780c0ff */
[----:B------:R-:W-:-:S04]  /*0140*/  LOP3.LUT R3, R3, 0x7, R8, 0xf8, !PT ;  /* 0x0000000703037812 */ /* 0x000fc800078ef808 */
[----:B------:R-:W-:Y:S01]  /*0150*/  ISETP.LT.AND P0, PT, R3, 0x10, !P0 ;  /* 0x000000100300780c */ /* 0x000fe20004701270 */
[----:B-1----:R-:W-:Y:S01]  /*0160*/  UPRMT UR4, UR5, 0x654, UR4 ;  /* 0x0000065405047896 */ /* 0x002fe20008000004 */
[----:B--2---:R-:W-:Y:S02]  /*0170*/  SEL R9, R4, RZ, !P1 ;  /* 0x000000ff04097207 */ /* 0x004fe40004800000 */
[----:B------:R-:W-:Y:S02]  /*0180*/  SEL R4, R5, RZ, !P1 ;  /* 0x000000ff05047207 */ /* 0x000fe40004800000 */
[----:B------:R-:W-:Y:S02]  /*0190*/  SEL R6, R6, RZ, !P1 ;  /* 0x000000ff06067207 */ /* 0x000fe40004800000 */
[----:B------:R-:W-:Y:S01]  /*01a0*/  SEL R7, R7, RZ, !P1 ;  /* 0x000000ff07077207 */ /* 0x000fe20004800000 */
[----:B------:R-:W-:-:S04]  /*01b0*/  FADD R5, R9, R4 ;  /* 0x0000000409057221 */ /* 0x000fc80000000000 */
[----:B------:R-:W-:-:S04]  /*01c0*/  FADD R12, R6, R5 ;  /* 0x00000005060c7221 */ /* 0x000fc80000000000 */
[----:B------:R-:W-:-:S05]  /*01d0*/  FADD R12, R7, R12 ;  /* 0x0000000c070c7221 */ /* 0x000fca0000000000 */
[----:B------:R-:W-:-:S05]  /*01e0*/  FSEL R12, R12, RZ, !P1 ;  /* 0x000000ff0c0c7208 */ /* 0x000fca0004800000 */
[----:B------:R-:W1:Y:S02]  /*01f0*/  SHFL.BFLY PT, R5, R12, 0x8, 0x1f ;  /* 0x0d001f000c057f89 */ /* 0x000e6400000e0000 */
[----:B-1----:R-:W-:-:S05]  /*0200*/  FADD R13, R12, R5 ;  /* 0x000000050c0d7221 */ /* 0x002fca0000000000 */
[----:B------:R-:W1:Y:S02]  /*0210*/  SHFL.BFLY PT, R10, R13, 0x4, 0x1f ;  /* 0x0c801f000d0a7f89 */ /* 0x000e6400000e0000 */
[----:B-1----:R-:W-:-:S05]  /*0220*/  FADD R10, R13, R10 ;  /* 0x0000000a0d0a7221 */ /* 0x002fca0000000000 */
[----:B------:R-:W1:Y:S02]  /*0230*/  SHFL.BFLY PT, R5, R10, 0x2, 0x1f ;  /* 0x0c401f000a057f89 */ /* 0x000e6400000e0000 */
[----:B-1----:R-:W-:-:S05]  /*0240*/  FADD R11, R10, R5 ;  /* 0x000000050a0b7221 */ /* 0x002fca0000000000 */
[----:B------:R-:W1:Y:S02]  /*0250*/  SHFL.BFLY PT, R14, R11, 0x1, 0x1f ;  /* 0x0c201f000b0e7f89 */ /* 0x000e6400000e0000 */
[----:B-1----:R-:W-:-:S04]  /*0260*/  FADD R17, R11, R14 ;  /* 0x0000000e0b117221 */ /* 0x002fc80000000000 */
[C---:B------:R-:W-:Y:S01]  /*0270*/  FFMA R4, R17.reuse, -0.015625, R4 ;  /* 0xbc80000011047823 */ /* 0x040fe20000000004 */
[C---:B------:R-:W-:Y:S01]  /*0280*/  FFMA R5, R17.reuse, -0.015625, R9 ;  /* 0xbc80000011057823 */ /* 0x040fe20000000009 */
[C---:B------:R-:W-:Y:S01]  /*0290*/  FFMA R6, R17.reuse, -0.015625, R6 ;  /* 0xbc80000011067823 */ /* 0x040fe20000000006 */
[----:B------:R-:W-:Y:S01]  /*02a0*/  FFMA R7, R17, -0.015625, R7 ;  /* 0xbc80000011077823 */ /* 0x000fe20000000007 */
[----:B------:R-:W-:-:S04]  /*02b0*/  FMUL R14, R4, R4 ;  /* 0x00000004040e7220 */ /* 0x000fc80000400000 */
[----:B------:R-:W-:-:S04]  /*02c0*/  FFMA R9, R5, R5, R14 ;  /* 0x0000000505097223 */ /* 0x000fc8000000000e */
[----:B------:R-:W-:-:S04]  /*02d0*/  FFMA R12, R6, R6, R9 ;  /* 0x00000006060c7223 */ /* 0x000fc80000000009 */
[----:B------:R-:W-:-:S05]  /*02e0*/  FFMA R12, R7, R7, R12 ;  /* 0x00000007070c7223 */ /* 0x000fca000000000c */
[----:B------:R-:W-:-:S05]  /*02f0*/  FSEL R12, R12, RZ, !P1 ;  /* 0x000000ff0c0c7208 */ /* 0x000fca0004800000 */
[----:B------:R-:W1:Y:S02]  /*0300*/  SHFL.BFLY PT, R9, R12, 0x8, 0x1f ;  /* 0x0d001f000c097f89 */ /* 0x000e6400000e0000 */
[----:B-1----:R-:W-:Y:S01]  /*0310*/  FADD R11, R12, R9 ;  /* 0x000000090c0b7221 */ /* 0x002fe20000000000 */
[----:B------:R-:W-:-:S04]  /*0320*/  LOP3.LUT R9, R8, 0x7, RZ, 0xc0, !PT ;  /* 0x0000000708097812 */ /* 0x000fc800078ec0ff */
[----:B------:R-:W1:Y:S01]  /*0330*/  SHFL.BFLY PT, R10, R11, 0x4, 0x1f ;  /* 0x0c801f000b0a7f89 */ /* 0x000e6200000e0000 */
[----:B------:R-:W-:Y:S01]  /*0340*/  LEA R9, R9, UR4, 0x2 ;  /* 0x0000000409097c11 */ /* 0x000fe2000f8e10ff */
[----:B-1----:R-:W-:-:S05]  /*0350*/  FADD R13, R11, R10 ;  /* 0x0000000a0b0d7221 */ /* 0x002fca0000000000 */
[----:B------:R-:W1:Y:S02]  /*0360*/  SHFL.BFLY PT, R10, R13, 0x2, 0x1f ;  /* 0x0c401f000d0a7f89 */ /* 0x000e6400000e0000 */
[----:B-1----:R-:W-:Y:S01]  /*0370*/  FADD R15, R13, R10 ;  /* 0x0000000a0d0f7221 */ /* 0x002fe20000000000 */
[----:B------:R-:W-:Y:S01]  /*0380*/  LEA R10, R2, UR4, 0x2 ;  /* 0x00000004020a7c11 */ /* 0x000fe2000f8e10ff */
[----:B------:R-:W1:Y:S01]  /*0390*/  LDC.64 R12, c[0x0][0x220] ;  /* 0x00008800ff0c7b82 */ /* 0x000e620000000a00 */
[----:B------:R-:W-:Y:S02]  /*03a0*/  ULDC.64 UR4, c[0x0][0x228] ;  /* 0x00008a0000047ab9 */ /* 0x000fe40000000a00 */
[----:B------:R-:W2:Y:S04]  /*03b0*/  SHFL.BFLY PT, R14, R15, 0x1, 0x1f ;  /* 0x0c201f000f0e7f89 */ /* 0x000ea800000e0000 */
[----:B------:R3:W-:Y:S01]  /*03c0*/  STS [R10], R17 ;  /* 0x000000110a007388 */ /* 0x0007e20000000800 */
[----:B------:R-:W-:Y:S01]  /*03d0*/  BAR.SYNC.DEFER_BLOCKING 0x0 ;  /* 0x0000000000007b1d */ /* 0x000fe20000010000 */
[----:B-1----:R-:W-:-:S04]  /*03e0*/  IMAD.WIDE R12, R0, 0x4, R12 ;  /* 0x00000004000c7825 */ /* 0x002fc800078e020c */
[----:B--2---:R-:W-:Y:S01]  /*03f0*/  FADD R11, R15, R14 ;  /* 0x0000000e0f0b7221 */ /* 0x004fe20000000000 */
[----:B------:R-:W-:-:S04]  /*0400*/  IMAD.MOV.U32 R14, RZ, RZ, 0x3c800000 ;  /* 0x3c800000ff0e7424 */ /* 0x000fc800078e00ff */
[----:B------:R-:W-:Y:S01]  /*0410*/  FFMA R16, R11, R14, 9.9999997473787516356e-06 ;  /* 0x3727c5ac0b107423 */ /* 0x000fe2000000000e */
[----:B------:R-:W-:Y:S05]  /*0420*/  LDS R2, [R9] ;  /* 0x0000000009027984 */ /* 0x000fea0000000800 */
[----:B------:R-:W3:Y:S01]  /*0430*/  MUFU.RSQ R16, R16 ;  /* 0x0000001000107308 */ /* 0x000ee20000001400 */
[----:B------:R-:W-:Y:S01]  /*0440*/  BAR.SYNC.DEFER_BLOCKING 0x0 ;  /* 0x0000000000007b1d */ /* 0x000fe20000010000 */
[-C--:B---3--:R-:W-:Y:S01]  /*0450*/  FMUL R17, R5, R16.reuse ;  /* 0x0000001005117220 */ /* 0x088fe20000400000 */
[-C--:B------:R-:W-:Y:S01]  /*0460*/  FMUL R5, R4, R16.reuse ;  /* 0x0000001004057220 */ /* 0x080fe20000400000 */
[-C--:B------:R-:W-:Y:S01]  /*0470*/  FMUL R7, R7, R16.reuse ;  /* 0x0000001007077220 */ /* 0x080fe20000400000 */
[----:B------:R-:W-:-:S02]  /*0480*/  FMUL R6, R6, R16 ;  /* 0x0000001006067220 */ /* 0x000fc40000400000 */
[----:B------:R-:W-:Y:S02]  /*0490*/  FSETP.GEU.AND P2, PT, R17, RZ, PT ;  /* 0x000000ff1100720b */ /* 0x000fe40003f4e000 */
[----:B------:R-:W-:Y:S02]  /*04a0*/  FSETP.GEU.AND P3, PT, R5, RZ, PT ;  /* 0x000000ff0500720b */ /* 0x000fe40003f6e000 */
[----:B------:R-:W-:Y:S01]  /*04b0*/  FSEL R4, R17, RZ, P2 ;  /* 0x000000ff11047208 */ /* 0x000fe20001000000 */
[----:B------:R1:W-:Y:S01]  /*04c0*/  STS [R10], R11 ;  /* 0x0000000b0a007388 */ /* 0x0003e20000000800 */
[----:B------:R-:W-:Y:S01]  /*04d0*/  FSEL R5, R5, RZ, P3 ;  /* 0x000000ff05057208 */ /* 0x000fe20001800000 */
[----:B------:R-:W-:Y:S01]  /*04e0*/  BAR.SYNC.DEFER_BLOCKING 0x0 ;  /* 0x0000000000007b1d */ /* 0x000fe20000010000 */
[----:B------:R-:W-:Y:S02]  /*04f0*/  FSETP.GEU.AND P2, PT, R6, RZ, PT ;  /* 0x000000ff0600720b */ /* 0x000fe40003f4e000 */
[----:B------:R-:W-:-:S02]  /*0500*/  FSETP.GEU.AND P3, PT, R7, RZ, PT ;  /* 0x000000ff0700720b */ /* 0x000fc40003f6e000 */
[----:B------:R-:W-:-:S03]  /*0510*/  FSETP.GTU.AND P5, PT, R5, RZ, PT ;  /* 0x000000ff0500720b */ /* 0x000fc60003fac000 */
[----:B-1----:R-:W1:Y:S01]  /*0520*/  LDC.64 R10, c[0x0][0x230] ;  /* 0x00008c00ff0a7b82 */ /* 0x002e620000000a00 */
[----:B------:R-:W-:Y:S02]  /*0530*/  FSETP.GTU.AND P4, PT, R4, RZ, PT ;  /* 0x000000ff0400720b */ /* 0x000fe40003f8c000 */
[----:B------:R-:W-:Y:S02]  /*0540*/  FSEL R6, R6, RZ, P2 ;  /* 0x000000ff06067208 */ /* 0x000fe40001000000 */
[----:B------:R-:W-:Y:S02]  /*0550*/  FSEL R7, R7, RZ, P3 ;  /* 0x000000ff07077208 */ /* 0x000fe40001800000 */
[----:B------:R-:W-:Y:S02]  /*0560*/  SEL R17, RZ, 0x1, P5 ;  /* 0x00000001ff117807 */ /* 0x000fe40002800000 */
[----:B------:R-:W-:Y:S02]  /*0570*/  SEL R18, RZ, 0x1, P4 ;  /* 0x00000001ff127807 */ /* 0x000fe40002000000 */
[----:B------:R-:W-:-:S02]  /*0580*/  FSETP.GTU.AND P2, PT, R6, RZ, PT ;  /* 0x000000ff0600720b */ /* 0x000fc40003f4c000 */
[----:B------:R-:W-:Y:S02]  /*0590*/  FSETP.GTU.AND P3, PT, R7, RZ, PT ;  /* 0x000000ff0700720b */ /* 0x000fe40003f6c000 */
[----:B------:R-:W-:Y:S02]  /*05a0*/  PRMT R19, R18, 0x3340, R17 ;  /* 0x0000334012137816 */ /* 0x000fe40000000011 */
[----:B------:R-:W-:Y:S01]  /*05b0*/  SEL R18, RZ, 0x1, P2 ;  /* 0x00000001ff127807 */ /* 0x000fe20001000000 */
[----:B------:R2:W3:Y:S04]  /*05c0*/  LDS R15, [R9] ;  /* 0x00000000090f7984 */ /* 0x0004e80000000800 */
[----:B------:R4:W-:Y:S01]  /*05d0*/  @!P1 STG.E.128 desc[UR6][R12.64], R4 ;  /* 0x000000040c009986 */ /* 0x0009e2000c101d06 */
[C---:B-1----:R-:W-:Y:S01]  /*05e0*/  IMAD.WIDE R10, R3.reuse, 0x4, R10 ;  /* 0x00000004030a7825 */ /* 0x042fe200078e020a */
[----:B--2---:R-:W1:Y:S03]  /*05f0*/  LDC.64 R8, c[0x0][0x218] ;  /* 0x00008600ff087b82 */ /* 0x004e660000000a00 */
[----:B-1----:R-:W-:-:S04]  /*0600*/  IMAD.WIDE R8, R3, 0x4, R8 ;  /* 0x0000000403087825 */ /* 0x002fc800078e0208 */
[----:B---3--:R-:W-:Y:S01]  /*0610*/  FFMA R16, R15, R14, 9.9999997473787516356e-06 ;  /* 0x3727c5ac0f107423 */ /* 0x008fe2000000000e */
[----:B------:R-:W-:Y:S02]  /*0620*/  SEL R15, RZ, 0x1, P3 ;  /* 0x00000001ff0f7807 */ /* 0x000fe40001800000 */
[----:B------:R-:W-:Y:S01]  /*0630*/  IADD3 R14, P2, R0, UR4, RZ ;  /* 0x00000004000e7c10 */ /* 0x000fe2000ff5e0ff */
[----:B------:R-:W1:Y:S01]  /*0640*/  MUFU.RSQ R17, R16 ;  /* 0x0000001000117308 */ /* 0x000e620000001400 */
[----:B------:R-:W-:Y:S02]  /*0650*/  PRMT R18, R18, 0x3340, R15 ;  /* 0x0000334012127816 */ /* 0x000fe4000000000f */
[----:B------:R-:W-:Y:S02]  /*0660*/  LEA.HI.X.SX32 R15, R0, UR5, 0x1, P2 ;  /* 0x00000005000f7c11 */ /* 0x000fe400090f0eff */
[----:B------:R-:W-:-:S05]  /*0670*/  PRMT R19, R19, 0x5410, R18 ;  /* 0x0000541013137816 */ /* 0x000fca0000000012 */
[----:B------:R4:W-:Y:S04]  /*0680*/  @!P1 STG.E desc[UR6][R14.64], R19 ;  /* 0x000000130e009986 */ /* 0x0009e8000c101906 */
[----:B-1----:R4:W-:Y:S01]  /*0690*/  @P0 STG.E desc[UR6][R10.64], R17 ;  /* 0x000000110a000986 */ /* 0x0029e2000c101906 */
[----:B------:R-:W-:Y:S05]  /*06a0*/  @!P0 EXIT ;  /* 0x000000000000894d */ /* 0x000fea0003800000 */
[----:B------:R-:W-:-:S05]  /*06b0*/  FMUL R3, R2, 0.015625 ;  /* 0x3c80000002037820 */ /* 0x000fca0000400000 */
[----:B------:R-:W-:Y:S01]  /*06c0*/  STG.E desc[UR6][R8.64], R3 ;  /* 0x0000000308007986 */ /* 0x000fe2000c101906 */
[----:B------:R-:W-:Y:S05]  /*06d0*/  EXIT ;  /* 0x000000000000794d */ /* 0x000fea0003800000 */
.L_x_0:
[----:B------:R-:W-:-:S00]  /*06e0*/  BRA `(.L_x_0) ;  /* 0xfffffffc00fc7947 */ /* 0x000fc0000383ffff */
[----:B------:R-:W-:-:S00]  /*06f0*/  NOP ;  /* 0x0000000000007918 */ /* 0x000fc00000000000 */
        /* <DEDUP_REMOVED lines=8> */
.L_x_1:


//--------------------- .nv.global.init           --------------------------
	.section	.nv.global.init,"aw",@progbits
.nv.global.init:
	.type		_$_str,@object
	.size		_$_str,(.L_0 - _$_str)
_$_str:
        /*0000*/ 	.byte	0x5f, 0x5f, 0x43, 0x55, 0x44, 0x41, 0x5f, 0x46, 0x54, 0x5a, 0x00
.L_0:


//--------------------- .nv.shared.triton_per_fused__native_batch_norm_legit_relu_threshold_backward_2 --------------------------
	.section	.nv.shared.triton_per_fused__native_batch_norm_legit_relu_threshold_backward_2,"aw",@nobits
	.sectionflags	@""
	.align	16
	.zero		1024


//--------------------- .nv.constant0.triton_per_fused__native_batch_norm_legit_relu_threshold_backward_2 --------------------------
	.section	.nv.constant0.triton_per_fused__native_batch_norm_legit_relu_threshold_backward_2,"a",@progbits
	.sectionflags	@""
	.align	4
.nv.constant0.triton_per_fused__native_batch_norm_legit_relu_threshold_backward_2:
	.zero		576
